//
// Generated by NVIDIA NVVM Compiler
//
// Compiler Build ID: CL-36424714
// Cuda compilation tools, release 13.0, V13.0.88
// Based on NVVM 20.0.0
//

.version 9.0
.target sm_100
.address_size 64

	// .globl	_Z16mandelbrotKernelPhiiffffi

.visible .entry _Z16mandelbrotKernelPhiiffffi(
	.param .u64 .ptr .align 1 _Z16mandelbrotKernelPhiiffffi_param_0,
	.param .u32 _Z16mandelbrotKernelPhiiffffi_param_1,
	.param .u32 _Z16mandelbrotKernelPhiiffffi_param_2,
	.param .f32 _Z16mandelbrotKernelPhiiffffi_param_3,
	.param .f32 _Z16mandelbrotKernelPhiiffffi_param_4,
	.param .f32 _Z16mandelbrotKernelPhiiffffi_param_5,
	.param .f32 _Z16mandelbrotKernelPhiiffffi_param_6,
	.param .u32 _Z16mandelbrotKernelPhiiffffi_param_7
)
{
	.reg .pred 	%p<7>;
	.reg .b16 	%rs<5>;
	.reg .b32 	%r<23>;
	.reg .b32 	%f<28>;
	.reg .b64 	%rd<5>;

	ld.param.u64 	%rd1, [_Z16mandelbrotKernelPhiiffffi_param_0];
	ld.param.u32 	%r6, [_Z16mandelbrotKernelPhiiffffi_param_1];
	ld.param.u32 	%r9, [_Z16mandelbrotKernelPhiiffffi_param_2];
	ld.param.f32 	%f9, [_Z16mandelbrotKernelPhiiffffi_param_3];
	ld.param.f32 	%f10, [_Z16mandelbrotKernelPhiiffffi_param_4];
	ld.param.f32 	%f11, [_Z16mandelbrotKernelPhiiffffi_param_5];
	ld.param.f32 	%f12, [_Z16mandelbrotKernelPhiiffffi_param_6];
	ld.param.u32 	%r8, [_Z16mandelbrotKernelPhiiffffi_param_7];
	mov.u32 	%r10, %ctaid.x;
	mov.u32 	%r11, %ntid.x;
	mov.u32 	%r12, %tid.x;
	mad.lo.s32 	%r1, %r10, %r11, %r12;
	mov.u32 	%r13, %ctaid.y;
	mov.u32 	%r14, %ntid.y;
	mov.u32 	%r15, %tid.y;
	mad.lo.s32 	%r16, %r13, %r14, %r15;
	setp.ge.s32 	%p1, %r1, %r6;
	setp.ge.s32 	%p2, %r16, %r9;
	or.pred  	%p3, %p1, %p2;
	@%p3 bra 	$L__BB0_7;
	sub.f32 	%f13, %f10, %f9;
	cvt.rn.f32.s32 	%f14, %r1;
	mul.f32 	%f15, %f13, %f14;
	add.s32 	%r17, %r6, -1;
	cvt.rn.f32.s32 	%f16, %r17;
	div.rn.f32 	%f17, %f15, %f16;
	add.f32 	%f1, %f9, %f17;
	sub.f32 	%f18, %f12, %f11;
	cvt.rn.f32.u32 	%f19, %r16;
	mul.f32 	%f20, %f18, %f19;
	add.s32 	%r18, %r9, -1;
	cvt.rn.f32.u32 	%f21, %r18;
	div.rn.f32 	%f22, %f20, %f21;
	add.f32 	%f2, %f11, %f22;
	setp.lt.s32 	%p4, %r8, 1;
	mov.b16 	%rs4, 0;
	@%p4 bra 	$L__BB0_6;
	mov.b32 	%r21, 0;
	mov.f32 	%f26, %f2;
	mov.f32 	%f27, %f1;
$L__BB0_3:
	mul.f32 	%f5, %f27, %f27;
	mul.f32 	%f6, %f26, %f26;
	add.f32 	%f23, %f5, %f6;
	setp.gt.f32 	%p5, %f23, 0f40800000;
	mov.u32 	%r22, %r21;
	@%p5 bra 	$L__BB0_5;
	add.f32 	%f24, %f27, %f27;
	fma.rn.f32 	%f26, %f24, %f26, %f2;
	sub.f32 	%f25, %f5, %f6;
	add.f32 	%f27, %f1, %f25;
	add.s32 	%r21, %r21, 1;
	setp.ne.s32 	%p6, %r21, %r8;
	mov.u32 	%r22, %r8;
	@%p6 bra 	$L__BB0_3;
$L__BB0_5:
	cvt.u16.u32 	%rs4, %r22;
$L__BB0_6:
	mad.lo.s32 	%r20, %r6, %r16, %r1;
	cvt.s64.s32 	%rd2, %r20;
	cvta.to.global.u64 	%rd3, %rd1;
	add.s64 	%rd4, %rd3, %rd2;
	st.global.u8 	[%rd4], %rs4;
$L__BB0_7:
	ret;

}


// ===== COMPILED SASS (sm_100) =====

	.target	sm_100

	.elftype	@"ET_EXEC"


//--------------------- .note.nv.tkinfo           --------------------------
	.section	.note.nv.tkinfo,"",@"SHT_NOTE"
	.sectionflags	@"SHF_NOTE_NV_TKINFO"
	.tkinfo
        /*0018*/ 	.word	0x00000002
        /*0030*/ 	.string	""
        /*0030*/ 	.string	"ptxas"
        /*0030*/ 	.string	"Cuda compilation tools, release 13.0, V13.0.88"
        /*0030*/ 	.string	"Build cuda_13.0.r13.0/compiler.36424714_0"
        /*0030*/ 	.string	"-arch sm_100 -m 64 "



//--------------------- .note.nv.cuinfo           --------------------------
	.section	.note.nv.cuinfo,"",@"SHT_NOTE"
	.sectionflags	@"SHF_NOTE_NV_CUINFO"
        /*0018*/ 	.short	0x0002
        /*001a*/ 	.short	0x0064
        /*001c*/ 	.short	0x0082
	.zero		2


//--------------------- .nv.info                  --------------------------
	.section	.nv.info,"",@"SHT_CUDA_INFO"
	.align	4


	//----- nvinfo : EIATTR_REGCOUNT
	.align		4
        /*0000*/ 	.byte	0x04, 0x2f
        /*0002*/ 	.short	(.L_1 - .L_0)
	.align		4
.L_0:
        /*0004*/ 	.word	index@(_Z16mandelbrotKernelPhiiffffi)
        /*0008*/ 	.word	0x00000011


	//----- nvinfo : EIATTR_FRAME_SIZE
	.align		4
.L_1:
        /*000c*/ 	.byte	0x04, 0x11
        /*000e*/ 	.short	(.L_3 - .L_2)
	.align		4
.L_2:
        /*0010*/ 	.word	index@($__internal_0_$__cuda_sm3x_div_rn_noftz_f32_slowpath)
        /*0014*/ 	.word	0x00000000


	//----- nvinfo : EIATTR_FRAME_SIZE
	.align		4
.L_3:
        /*0018*/ 	.byte	0x04, 0x11
        /*001a*/ 	.short	(.L_5 - .L_4)
	.align		4
.L_4:
        /*001c*/ 	.word	index@(_Z16mandelbrotKernelPhiiffffi)
        /*0020*/ 	.word	0x00000000


	//----- nvinfo : EIATTR_MIN_STACK_SIZE
	.align		4
.L_5:
        /*0024*/ 	.byte	0x04, 0x12
        /*0026*/ 	.short	(.L_7 - .L_6)
	.align		4
.L_6:
        /*0028*/ 	.word	index@(_Z16mandelbrotKernelPhiiffffi)
        /*002c*/ 	.word	0x00000000
.L_7:


//--------------------- .nv.compat                --------------------------
	.section	.nv.compat,"",@"SHT_CUDA_COMPAT_INFO"
	.align	4
        /*0000*/ 	.byte	0x02, 0x09, 0x00, 0x00, 0x02, 0x02, 0x01, 0x00, 0x02, 0x05, 0x05, 0x00, 0x03, 0x07, 0x01, 0x01
        /*0010*/ 	.byte	0x02, 0x03, 0x00, 0x00, 0x02, 0x06, 0x01, 0x00, 0x04, 0x0b, 0x08, 0x00, 0x01, 0x00, 0x00, 0x00
        /*0020*/ 	.byte	0x00, 0x00, 0x00, 0x00


//--------------------- .nv.info._Z16mandelbrotKernelPhiiffffi --------------------------
	.section	.nv.info._Z16mandelbrotKernelPhiiffffi,"",@"SHT_CUDA_INFO"
	.sectionflags	@""
	.align	4


	//----- nvinfo : EIATTR_CUDA_API_VERSION
	.align		4
        /*0000*/ 	.byte	0x04, 0x37
        /*0002*/ 	.short	(.L_9 - .L_8)
.L_8:
        /*0004*/ 	.word	0x00000082


	//----- nvinfo : EIATTR_KPARAM_INFO
	.align		4
.L_9:
        /*0008*/ 	.byte	0x04, 0x17
        /*000a*/ 	.short	(.L_11 - .L_10)
.L_10:
        /*000c*/ 	.word	0x00000000
        /*0010*/ 	.short	0x0007
        /*0012*/ 	.short	0x0020
        /*0014*/ 	.byte	0x00, 0xf0, 0x11, 0x00


	//----- nvinfo : EIATTR_KPARAM_INFO
	.align		4
.L_11:
        /*0018*/ 	.byte	0x04, 0x17
        /*001a*/ 	.short	(.L_13 - .L_12)
.L_12:
        /*001c*/ 	.word	0x00000000
        /*0020*/ 	.short	0x0006
        /*0022*/ 	.short	0x001c
        /*0024*/ 	.byte	0x00, 0xf0, 0x11, 0x00


	//----- nvinfo : EIATTR_KPARAM_INFO
	.align		4
.L_13:
        /*0028*/ 	.byte	0x04, 0x17
        /*002a*/ 	.short	(.L_15 - .L_14)
.L_14:
        /*002c*/ 	.word	0x00000000
        /*0030*/ 	.short	0x0005
        /*0032*/ 	.short	0x0018
        /*0034*/ 	.byte	0x00, 0xf0, 0x11, 0x00


	//----- nvinfo : EIATTR_KPARAM_INFO
	.align		4
.L_15:
        /*0038*/ 	.byte	0x04, 0x17
        /*003a*/ 	.short	(.L_17 - .L_16)
.L_16:
        /*003c*/ 	.word	0x00000000
        /*0040*/ 	.short	0x0004
        /*0042*/ 	.short	0x0014
        /*0044*/ 	.byte	0x00, 0xf0, 0x11, 0x00


	//----- nvinfo : EIATTR_KPARAM_INFO
	.align		4
.L_17:
        /*0048*/ 	.byte	0x04, 0x17
        /*004a*/ 	.short	(.L_19 - .L_18)
.L_18:
        /*004c*/ 	.word	0x00000000
        /*0050*/ 	.short	0x0003
        /*0052*/ 	.short	0x0010
        /*0054*/ 	.byte	0x00, 0xf0, 0x11, 0x00


	//----- nvinfo : EIATTR_KPARAM_INFO
	.align		4
.L_19:
        /*0058*/ 	.byte	0x04, 0x17
        /*005a*/ 	.short	(.L_21 - .L_20)
.L_20:
        /*005c*/ 	.word	0x00000000
        /*0060*/ 	.short	0x0002
        /*0062*/ 	.short	0x000c
        /*0064*/ 	.byte	0x00, 0xf0, 0x11, 0x00


	//----- nvinfo : EIATTR_KPARAM_INFO
	.align		4
.L_21:
        /*0068*/ 	.byte	0x04, 0x17
        /*006a*/ 	.short	(.L_23 - .L_22)
.L_22:
        /*006c*/ 	.word	0x00000000
        /*0070*/ 	.short	0x0001
        /*0072*/ 	.short	0x0008
        /*0074*/ 	.byte	0x00, 0xf0, 0x11, 0x00


	//----- nvinfo : EIATTR_KPARAM_INFO
	.align		4
.L_23:
        /*0078*/ 	.byte	0x04, 0x17
        /*007a*/ 	.short	(.L_25 - .L_24)
.L_24:
        /*007c*/ 	.word	0x00000000
        /*0080*/ 	.short	0x0000
        /*0082*/ 	.short	0x0000
        /*0084*/ 	.byte	0x00, 0xf5, 0x21, 0x00


	//----- nvinfo : EIATTR_SPARSE_MMA_MASK
	.align		4
.L_25:
        /*0088*/ 	.byte	0x03, 0x50
        /*008a*/ 	.short	0x0000


	//----- nvinfo : EIATTR_MAXREG_COUNT
	.align		4
        /*008c*/ 	.byte	0x03, 0x1b
        /*008e*/ 	.short	0x00ff


	//----- nvinfo : EIATTR_MERCURY_ISA_VERSION
	.align		4
        /*0090*/ 	.byte	0x03, 0x5f
        /*0092*/ 	.short	0x0101


	//----- nvinfo : EIATTR_VRC_CTA_INIT_COUNT
	.align		4
        /*0094*/ 	.byte	0x02, 0x4a
	.zero		1
	.zero		1


	//----- nvinfo : EIATTR_EXIT_INSTR_OFFSETS
	.align		4
        /*0098*/ 	.byte	0x04, 0x1c
        /*009a*/ 	.short	(.L_27 - .L_26)


	//   ....[0]....
.L_26:
        /*009c*/ 	.word	0x000000c0


	//   ....[1]....
        /*00a0*/ 	.word	0x00000590


	//----- nvinfo : EIATTR_CRS_STACK_SIZE
	.align		4
.L_27:
        /*00a4*/ 	.byte	0x04, 0x1e
        /*00a6*/ 	.short	(.L_29 - .L_28)
.L_28:
        /*00a8*/ 	.word	0x00000000


	//----- nvinfo : EIATTR_CBANK_PARAM_SIZE
	.align		4
.L_29:
        /*00ac*/ 	.byte	0x03, 0x19
        /*00ae*/ 	.short	0x0024


	//----- nvinfo : EIATTR_PARAM_CBANK
	.align		4
        /*00b0*/ 	.byte	0x04, 0x0a
        /*00b2*/ 	.short	(.L_31 - .L_30)
	.align		4
.L_30:
        /*00b4*/ 	.word	index@(.nv.constant0._Z16mandelbrotKernelPhiiffffi)
        /*00b8*/ 	.short	0x0380
        /*00ba*/ 	.short	0x0024


	//----- nvinfo : EIATTR_SW_WAR
	.align		4
.L_31:
        /*00bc*/ 	.byte	0x04, 0x36
        /*00be*/ 	.short	(.L_33 - .L_32)
.L_32:
        /*00c0*/ 	.word	0x00000008
.L_33:


//--------------------- .nv.callgraph             --------------------------
	.section	.nv.callgraph,"",@"SHT_CUDA_CALLGRAPH"
	.align	4
	.sectionentsize	8
	.align		4
        /*0000*/ 	.word	0x00000000
	.align		4
        /*0004*/ 	.word	0xffffffff
	.align		4
        /*0008*/ 	.word	0x00000000
	.align		4
        /*000c*/ 	.word	0xfffffffe
	.align		4
        /*0010*/ 	.word	0x00000000
	.align		4
        /*0014*/ 	.word	0xfffffffd
	.align		4
        /*0018*/ 	.word	0x00000000
	.align		4
        /*001c*/ 	.word	0xfffffffc


//--------------------- .text._Z16mandelbrotKernelPhiiffffi --------------------------
	.section	.text._Z16mandelbrotKernelPhiiffffi,"ax",@progbits
	.align	128
        .global         _Z16mandelbrotKernelPhiiffffi
        .type           _Z16mandelbrotKernelPhiiffffi,@function
        .size           _Z16mandelbrotKernelPhiiffffi,(.L_x_19 - _Z16mandelbrotKernelPhiiffffi)
        .other          _Z16mandelbrotKernelPhiiffffi,@"STO_CUDA_ENTRY STV_DEFAULT"
_Z16mandelbrotKernelPhiiffffi:
.text._Z16mandelbrotKernelPhiiffffi:
[----:B------:R-:W-:Y:S01]  /*0000*/  LDC R1, c[0x0][0x37c] ;  /* 0x0000df00ff017b82 */ /* 0x000fe20000000800 */
[----:B------:R-:W0:Y:S07]  /*0010*/  S2R R0, SR_TID.Y ;  /* 0x0000000000007919 */ /* 0x000e2e0000002200 */
[----:B------:R-:W1:Y:S01]  /*0020*/  LDC R2, c[0x0][0x360] ;  /* 0x0000d800ff027b82 */ /* 0x000e620000000800 */
[----:B------:R-:W2:Y:S01]  /*0030*/  LDCU.64 UR4, c[0x0][0x388] ;  /* 0x00007100ff0477ac */ /* 0x000ea20008000a00 */
[----:B------:R-:W1:Y:S06]  /*0040*/  S2R R3, SR_TID.X ;  /* 0x0000000000037919 */ /* 0x000e6c0000002100 */
[----:B------:R-:W0:Y:S08]  /*0050*/  S2UR UR7, SR_CTAID.Y ;  /* 0x00000000000779c3 */ /* 0x000e300000002600 */
[----:B------:R-:W0:Y:S08]  /*0060*/  LDC R5, c[0x0][0x364] ;  /* 0x0000d900ff057b82 */ /* 0x000e300000000800 */
[----:B------:R-:W1:Y:S01]  /*0070*/  S2UR UR6, SR_CTAID.X ;  /* 0x00000000000679c3 */ /* 0x000e620000002500 */
[----:B0-----:R-:W-:-:S05]  /*0080*/  IMAD R5, R5, UR7, R0 ;  /* 0x0000000705057c24 */ /* 0x001fca000f8e0200 */
[----:B--2---:R-:W-:Y:S01]  /*0090*/  ISETP.GE.AND P0, PT, R5, UR5, PT ;  /* 0x0000000505007c0c */ /* 0x004fe2000bf06270 */
[----:B-1----:R-:W-:-:S05]  /*00a0*/  IMAD R2, R2, UR6, R3 ;  /* 0x0000000602027c24 */ /* 0x002fca000f8e0203 */
[----:B------:R-:W-:-:S13]  /*00b0*/  ISETP.GE.OR P0, PT, R2, UR4, P0 ;  /* 0x0000000402007c0c */ /* 0x000fda0008706670 */
[----:B------:R-:W-:Y:S05]  /*00c0*/  @P0 EXIT ;  /* 0x000000000000094d */ /* 0x000fea0003800000 */
[----:B------:R-:W0:Y:S01]  /*00d0*/  LDC.64 R8, c[0x0][0x390] ;  /* 0x0000e400ff087b82 */ /* 0x000e220000000a00 */
[----:B------:R-:W-:Y:S01]  /*00e0*/  UIADD3 UR4, UPT, UPT, UR4, -0x1, URZ ;  /* 0xffffffff04047890 */ /* 0x000fe2000fffe0ff */
[----:B------:R-:W-:Y:S01]  /*00f0*/  I2FP.F32.S32 R3, R2 ;  /* 0x0000000200037245 */ /* 0x000fe20000201400 */
[----:B------:R-:W-:Y:S04]  /*0100*/  BSSY.RECONVERGENT B0, `(.L_x_0) ;  /* 0x0000010000007945 */ /* 0x000fe80003800200 */
[----:B------:R-:W-:-:S04]  /*0110*/  I2FP.F32.S32 R7, UR4 ;  /* 0x0000000400077c45 */ /* 0x000fc80008201400 */
[----:B------:R-:W1:Y:S01]  /*0120*/  MUFU.RCP R4, R7 ;  /* 0x0000000700047308 */ /* 0x000e620000001000 */
[----:B0-----:R-:W-:-:S04]  /*0130*/  FADD R0, R9, -R8 ;  /* 0x8000000809007221 */ /* 0x001fc80000000000 */
[----:B------:R-:W-:Y:S01]  /*0140*/  FMUL R0, R0, R3 ;  /* 0x0000000300007220 */ /* 0x000fe20000400000 */
[----:B-1----:R-:W-:-:S03]  /*0150*/  FFMA R9, -R7, R4, 1 ;  /* 0x3f80000007097423 */ /* 0x002fc60000000104 */
[----:B------:R-:W0:Y:S01]  /*0160*/  FCHK P0, R0, R7 ;  /* 0x0000000700007302 */ /* 0x000e220000000000 */
[----:B------:R-:W-:-:S04]  /*0170*/  FFMA R9, R4, R9, R4 ;  /* 0x0000000904097223 */ /* 0x000fc80000000004 */
[----:B------:R-:W-:-:S04]  /*0180*/  FFMA R4, R0, R9, RZ ;  /* 0x0000000900047223 */ /* 0x000fc800000000ff */
[----:B------:R-:W-:-:S04]  /*0190*/  FFMA R3, -R7, R4, R0 ;  /* 0x0000000407037223 */ /* 0x000fc80000000100 */
[----:B------:R-:W-:Y:S01]  /*01a0*/  FFMA R4, R9, R3, R4 ;  /* 0x0000000309047223 */ /* 0x000fe20000000004 */
[----:B0-----:R-:W-:Y:S06]  /*01b0*/  @!P0 BRA `(.L_x_1) ;  /* 0x0000000000108947 */ /* 0x001fec0003800000 */
[----:B------:R-:W-:Y:S01]  /*01c0*/  IMAD.MOV.U32 R3, RZ, RZ, R7 ;  /* 0x000000ffff037224 */ /* 0x000fe200078e0007 */
[----:B------:R-:W-:-:S07]  /*01d0*/  MOV R6, 0x1f0 ;  /* 0x000001f000067802 */ /* 0x000fce0000000f00 */
[----:B------:R-:W-:Y:S05]  /*01e0*/  CALL.REL.NOINC `($__internal_0_$__cuda_sm3x_div_rn_noftz_f32_slowpath) ;  /* 0x0000000000ec7944 */ /* 0x000fea0003c00000 */
[----:B------:R-:W-:-:S07]  /*01f0*/  IMAD.MOV.U32 R4, RZ, RZ, R0 ;  /* 0x000000ffff047224 */ /* 0x000fce00078e0000 */
.L_x_1:
[----:B------:R-:W-:Y:S05]  /*0200*/  BSYNC.RECONVERGENT B0 ;  /* 0x0000000000007941 */ /* 0x000fea0003800200 */
.L_x_0:
[----:B------:R-:W0:Y:S01]  /*0210*/  LDCU UR4, c[0x0][0x38c] ;  /* 0x00007180ff0477ac */ /* 0x000e220008000800 */
[----:B------:R-:W1:Y:S01]  /*0220*/  LDC.64 R8, c[0x0][0x398] ;  /* 0x0000e600ff087b82 */ /* 0x000e620000000a00 */
[----:B------:R-:W-:Y:S01]  /*0230*/  I2FP.F32.U32 R3, R5 ;  /* 0x0000000500037245 */ /* 0x000fe20000201000 */
[----:B------:R-:W-:Y:S01]  /*0240*/  BSSY.RECONVERGENT B0, `(.L_x_2) ;  /* 0x0000013000007945 */ /* 0x000fe20003800200 */
[----:B0-----:R-:W-:-:S06]  /*0250*/  UIADD3 UR4, UPT, UPT, UR4, -0x1, URZ ;  /* 0xffffffff04047890 */ /* 0x001fcc000fffe0ff */
[----:B------:R-:W-:Y:S01]  /*0260*/  I2FP.F32.U32 R7, UR4 ;  /* 0x0000000400077c45 */ /* 0x000fe20008201000 */
[----:B-1----:R-:W-:-:S03]  /*0270*/  FADD R0, R9, -R8 ;  /* 0x8000000809007221 */ /* 0x002fc60000000000 */
[----:B------:R-:W0:Y:S01]  /*0280*/  MUFU.RCP R6, R7 ;  /* 0x0000000700067308 */ /* 0x000e220000001000 */
[----:B------:R-:W1:Y:S01]  /*0290*/  LDCU UR4, c[0x0][0x390] ;  /* 0x00007200ff0477ac */ /* 0x000e620008000800 */
[----:B------:R-:W-:-:S06]  /*02a0*/  FMUL R0, R0, R3 ;  /* 0x0000000300007220 */ /* 0x000fcc0000400000 */
[----:B------:R-:W2:Y:S01]  /*02b0*/  FCHK P0, R0, R7 ;  /* 0x0000000700007302 */ /* 0x000ea20000000000 */
[----:B0-----:R-:W-:Y:S01]  /*02c0*/  FFMA R9, -R7, R6, 1 ;  /* 0x3f80000007097423 */ /* 0x001fe20000000106 */
[----:B-1----:R-:W-:-:S03]  /*02d0*/  FADD R4, R4, UR4 ;  /* 0x0000000404047e21 */ /* 0x002fc60008000000 */
[----:B------:R-:W-:-:S04]  /*02e0*/  FFMA R9, R6, R9, R6 ;  /* 0x0000000906097223 */ /* 0x000fc80000000006 */
[----:B------:R-:W-:-:S04]  /*02f0*/  FFMA R6, R0, R9, RZ ;  /* 0x0000000900067223 */ /* 0x000fc800000000ff */
[----:B------:R-:W-:-:S04]  /*0300*/  FFMA R3, -R7, R6, R0 ;  /* 0x0000000607037223 */ /* 0x000fc80000000100 */
[----:B------:R-:W-:Y:S01]  /*0310*/  FFMA R3, R9, R3, R6 ;  /* 0x0000000309037223 */ /* 0x000fe20000000006 */
[----:B--2---:R-:W-:Y:S06]  /*0320*/  @!P0 BRA `(.L_x_3) ;  /* 0x0000000000108947 */ /* 0x004fec0003800000 */
[----:B------:R-:W-:Y:S01]  /*0330*/  IMAD.MOV.U32 R3, RZ, RZ, R7 ;  /* 0x000000ffff037224 */ /* 0x000fe200078e0007 */
[----:B------:R-:W-:-:S07]  /*0340*/  MOV R6, 0x360 ;  /* 0x0000036000067802 */ /* 0x000fce0000000f00 */
[----:B------:R-:W-:Y:S05]  /*0350*/  CALL.REL.NOINC `($__internal_0_$__cuda_sm3x_div_rn_noftz_f32_slowpath) ;  /* 0x0000000000907944 */ /* 0x000fea0003c00000 */
[----:B------:R-:W-:-:S07]  /*0360*/  IMAD.MOV.U32 R3, RZ, RZ, R0 ;  /* 0x000000ffff037224 */ /* 0x000fce00078e0000 */
.L_x_3:
[----:B------:R-:W-:Y:S05]  /*0370*/  BSYNC.RECONVERGENT B0 ;  /* 0x0000000000007941 */ /* 0x000fea0003800200 */
.L_x_2:
[----:B------:R-:W0:Y:S01]  /*0380*/  LDCU UR6, c[0x0][0x3a0] ;  /* 0x00007400ff0677ac */ /* 0x000e220008000800 */
[----:B------:R-:W-:Y:S01]  /*0390*/  PRMT R0, RZ, 0x7610, R0 ;  /* 0x00007610ff007816 */ /* 0x000fe20000000000 */
[----:B------:R-:W1:Y:S01]  /*03a0*/  LDCU UR7, c[0x0][0x398] ;  /* 0x00007300ff0777ac */ /* 0x000e620008000800 */
[----:B------:R-:W2:Y:S01]  /*03b0*/  LDCU.64 UR4, c[0x0][0x358] ;  /* 0x00006b00ff0477ac */ /* 0x000ea20008000a00 */
[----:B0-----:R-:W-:Y:S01]  /*03c0*/  UISETP.GE.AND UP0, UPT, UR6, 0x1, UPT ;  /* 0x000000010600788c */ /* 0x001fe2000bf06270 */
[----:B-1----:R-:W-:-:S08]  /*03d0*/  FADD R9, R3, UR7 ;  /* 0x0000000703097e21 */ /* 0x002fd00008000000 */
[----:B--2---:R-:W-:Y:S05]  /*03e0*/  BRA.U !UP0, `(.L_x_4) ;  /* 0x0000000108507547 */ /* 0x004fea000b800000 */
[----:B------:R-:W-:Y:S01]  /*03f0*/  BSSY.RECONVERGENT B0, `(.L_x_4) ;  /* 0x0000013000007945 */ /* 0x000fe20003800200 */
[----:B------:R-:W-:Y:S01]  /*0400*/  IMAD.MOV.U32 R0, RZ, RZ, RZ ;  /* 0x000000ffff007224 */ /* 0x000fe200078e00ff */
[----:B------:R-:W-:Y:S01]  /*0410*/  MOV R6, R4 ;  /* 0x0000000400067202 */ /* 0x000fe20000000f00 */
[----:B------:R-:W-:Y:S01]  /*0420*/  IMAD.MOV.U32 R3, RZ, RZ, R9 ;  /* 0x000000ffff037224 */ /* 0x000fe200078e0009 */
[----:B------:R-:W0:Y:S01]  /*0430*/  LDCU UR6, c[0x0][0x3a0] ;  /* 0x00007400ff0677ac */ /* 0x000e220008000800 */
[----:B------:R-:W1:Y:S05]  /*0440*/  LDCU UR7, c[0x0][0x3a0] ;  /* 0x00007400ff0777ac */ /* 0x000e6a0008000800 */
.L_x_6:
[----:B------:R-:W-:Y:S01]  /*0450*/  FMUL R7, R6, R6 ;  /* 0x0000000606077220 */ /* 0x000fe20000400000 */
[----:B------:R-:W-:-:S04]  /*0460*/  FMUL R8, R3, R3 ;  /* 0x0000000303087220 */ /* 0x000fc80000400000 */
[----:B------:R-:W-:-:S05]  /*0470*/  FADD R10, R7, R8 ;  /* 0x00000008070a7221 */ /* 0x000fca0000000000 */
[----:B------:R-:W-:-:S13]  /*0480*/  FSETP.GT.AND P0, PT, R10, 4, PT ;  /* 0x408000000a00780b */ /* 0x000fda0003f04000 */
[----:B------:R-:W-:Y:S05]  /*0490*/  @P0 BRA `(.L_x_5) ;  /* 0x0000000000200947 */ /* 0x000fea0003800000 */
[----:B------:R-:W-:Y:S02]  /*04a0*/  VIADD R0, R0, 0x1 ;  /* 0x0000000100007836 */ /* 0x000fe40000000000 */
[----:B------:R-:W-:Y:S01]  /*04b0*/  FADD R6, R6, R6 ;  /* 0x0000000606067221 */ /* 0x000fe20000000000 */
[----:B------:R-:W-:Y:S02]  /*04c0*/  FADD R7, R7, -R8 ;  /* 0x8000000807077221 */ /* 0x000fe40000000000 */
[----:B-1----:R-:W-:Y:S01]  /*04d0*/  ISETP.NE.AND P0, PT, R0, UR7, PT ;  /* 0x0000000700007c0c */ /* 0x002fe2000bf05270 */
[----:B------:R-:W-:Y:S01]  /*04e0*/  FFMA R3, R6, R3, R9 ;  /* 0x0000000306037223 */ /* 0x000fe20000000009 */
[----:B------:R-:W-:-:S11]  /*04f0*/  FADD R6, R4, R7 ;  /* 0x0000000704067221 */ /* 0x000fd60000000000 */
[----:B------:R-:W-:Y:S05]  /*0500*/  @P0 BRA `(.L_x_6) ;  /* 0xfffffffc00d00947 */ /* 0x000fea000383ffff */
[----:B0-----:R-:W-:-:S07]  /*0510*/  IMAD.U32 R0, RZ, RZ, UR6 ;  /* 0x00000006ff007e24 */ /* 0x001fce000f8e00ff */
.L_x_5:
[----:B01----:R-:W-:Y:S05]  /*0520*/  BSYNC.RECONVERGENT B0 ;  /* 0x0000000000007941 */ /* 0x003fea0003800200 */
.L_x_4:
[----:B------:R-:W0:Y:S01]  /*0530*/  LDCU UR8, c[0x0][0x388] ;  /* 0x00007100ff0877ac */ /* 0x000e220008000800 */
[----:B------:R-:W1:Y:S01]  /*0540*/  LDCU.64 UR6, c[0x0][0x380] ;  /* 0x00007000ff0677ac */ /* 0x000e620008000a00 */
[----:B0-----:R-:W-:-:S05]  /*0550*/  IMAD R5, R5, UR8, R2 ;  /* 0x0000000805057c24 */ /* 0x001fca000f8e0202 */
[----:B-1----:R-:W-:-:S04]  /*0560*/  IADD3 R2, P0, PT, R5, UR6, RZ ;  /* 0x0000000605027c10 */ /* 0x002fc8000ff1e0ff */
[----:B------:R-:W-:-:S05]  /*0570*/  LEA.HI.X.SX32 R3, R5, UR7, 0x1, P0 ;  /* 0x0000000705037c11 */ /* 0x000fca00080f0eff */
[----:B------:R-:W-:Y:S01]  /*0580*/  STG.E.U8 desc[UR4][R2.64], R0 ;  /* 0x0000000002007986 */ /* 0x000fe2000c101104 */
[----:B------:R-:W-:Y:S05]  /*0590*/  EXIT ;  /* 0x000000000000794d */ /* 0x000fea0003800000 */
        .weak           $__internal_0_$__cuda_sm3x_div_rn_noftz_f32_slowpath
        .type           $__internal_0_$__cuda_sm3x_div_rn_noftz_f32_slowpath,@function
        .size           $__internal_0_$__cuda_sm3x_div_rn_noftz_f32_slowpath,(.L_x_19 - $__internal_0_$__cuda_sm3x_div_rn_noftz_f32_slowpath)
$__internal_0_$__cuda_sm3x_div_rn_noftz_f32_slowpath:
[----:B------:R-:W-:Y:S01]  /*05a0*/  SHF.R.U32.HI R8, RZ, 0x17, R3 ;  /* 0x00000017ff087819 */ /* 0x000fe20000011603 */
[----:B------:R-:W-:Y:S01]  /*05b0*/  BSSY.RECONVERGENT B1, `(.L_x_7) ;  /* 0x0000062000017945 */ /* 0x000fe20003800200 */
[----:B------:R-:W-:Y:S02]  /*05c0*/  SHF.R.U32.HI R7, RZ, 0x17, R0 ;  /* 0x00000017ff077819 */ /* 0x000fe40000011600 */
[----:B------:R-:W-:Y:S02]  /*05d0*/  LOP3.LUT R12, R8, 0xff, RZ, 0xc0, !PT ;  /* 0x000000ff080c7812 */ /* 0x000fe400078ec0ff */
[----:B------:R-:W-:-:S03]  /*05e0*/  LOP3.LUT R10, R7, 0xff, RZ, 0xc0, !PT ;  /* 0x000000ff070a7812 */ /* 0x000fc600078ec0ff */
[----:B------:R-:W-:Y:S02]  /*05f0*/  VIADD R9, R12, 0xffffffff ;  /* 0xffffffff0c097836 */ /* 0x000fe40000000000 */
[----:B------:R-:W-:-:S03]  /*0600*/  VIADD R8, R10, 0xffffffff ;  /* 0xffffffff0a087836 */ /* 0x000fc60000000000 */
[----:B------:R-:W-:-:S04]  /*0610*/  ISETP.GT.U32.AND P0, PT, R9, 0xfd, PT ;  /* 0x000000fd0900780c */ /* 0x000fc80003f04070 */
[----:B------:R-:W-:-:S13]  /*0620*/  ISETP.GT.U32.OR P0, PT, R8, 0xfd, P0 ;  /* 0x000000fd0800780c */ /* 0x000fda0000704470 */
[----:B------:R-:W-:Y:S01]  /*0630*/  @!P0 MOV R7, RZ ;  /* 0x000000ff00078202 */ /* 0x000fe20000000f00 */
[----:B------:R-:W-:Y:S06]  /*0640*/  @!P0 BRA `(.L_x_8) ;  /* 0x00000000005c8947 */ /* 0x000fec0003800000 */
[----:B------:R-:W-:Y:S02]  /*0650*/  FSETP.GTU.FTZ.AND P0, PT, |R0|, +INF , PT ;  /* 0x7f8000000000780b */ /* 0x000fe40003f1c200 */
[----:B------:R-:W-:-:S04]  /*0660*/  FSETP.GTU.FTZ.AND P1, PT, |R3|, +INF , PT ;  /* 0x7f8000000300780b */ /* 0x000fc80003f3c200 */
[----:B------:R-:W-:-:S13]  /*0670*/  PLOP3.LUT P0, PT, P0, P1, PT, 0xf8, 0x8f ;  /* 0x00000000008f781c */ /* 0x000fda0000703f70 */
[----:B------:R-:W-:Y:S05]  /*0680*/  @P0 BRA `(.L_x_9) ;  /* 0x00000004004c0947 */ /* 0x000fea0003800000 */
[----:B------:R-:W-:-:S13]  /*0690*/  LOP3.LUT P0, RZ, R3, 0x7fffffff, R0, 0xc8, !PT ;  /* 0x7fffffff03ff7812 */ /* 0x000fda000780c800 */
[----:B------:R-:W-:Y:S05]  /*06a0*/  @!P0 BRA `(.L_x_10) ;  /* 0x00000004003c8947 */ /* 0x000fea0003800000 */
[C---:B------:R-:W-:Y:S02]  /*06b0*/  FSETP.NEU.FTZ.AND P2, PT, |R0|.reuse, +INF , PT ;  /* 0x7f8000000000780b */ /* 0x040fe40003f5d200 */
[----:B------:R-:W-:Y:S02]  /*06c0*/  FSETP.NEU.FTZ.AND P1, PT, |R3|, +INF , PT ;  /* 0x7f8000000300780b */ /* 0x000fe40003f3d200 */
[----:B------:R-:W-:-:S11]  /*06d0*/  FSETP.NEU.FTZ.AND P0, PT, |R0|, +INF , PT ;  /* 0x7f8000000000780b */ /* 0x000fd60003f1d200 */
[----:B------:R-:W-:Y:S05]  /*06e0*/  @!P1 BRA !P2, `(.L_x_10) ;  /* 0x00000004002c9947 */ /* 0x000fea0005000000 */
[----:B------:R-:W-:-:S04]  /*06f0*/  LOP3.LUT P2, RZ, R0, 0x7fffffff, RZ, 0xc0, !PT ;  /* 0x7fffffff00ff7812 */ /* 0x000fc8000784c0ff */
[----:B------:R-:W-:-:S13]  /*0700*/  PLOP3.LUT P1, PT, P1, P2, PT, 0x2f, 0xf2 ;  /* 0x0000000000f2781c */ /* 0x000fda0000f24577 */
[----:B------:R-:W-:Y:S05]  /*0710*/  @P1 BRA `(.L_x_11) ;  /* 0x0000000400181947 */ /* 0x000fea0003800000 */
[----:B------:R-:W-:-:S04]  /*0720*/  LOP3.LUT P1, RZ, R3, 0x7fffffff, RZ, 0xc0, !PT ;  /* 0x7fffffff03ff7812 */ /* 0x000fc8000782c0ff */
[----:B------:R-:W-:-:S13]  /*0730*/  PLOP3.LUT P0, PT, P0, P1, PT, 0x2f, 0xf2 ;  /* 0x0000000000f2781c */ /* 0x000fda0000702577 */
[----:B------:R-:W-:Y:S05]  /*0740*/  @P0 BRA `(.L_x_12) ;  /* 0x0000000400000947 */ /* 0x000fea0003800000 */
[----:B------:R-:W-:Y:S02]  /*0750*/  ISETP.GE.AND P0, PT, R8, RZ, PT ;  /* 0x000000ff0800720c */ /* 0x000fe40003f06270 */
[----:B------:R-:W-:-:S11]  /*0760*/  ISETP.GE.AND P1, PT, R9, RZ, PT ;  /* 0x000000ff0900720c */ /* 0x000fd60003f26270 */
[----:B------:R-:W-:Y:S02]  /*0770*/  @P0 IMAD.MOV.U32 R7, RZ, RZ, RZ ;  /* 0x000000ffff070224 */ /* 0x000fe400078e00ff */
[----:B------:R-:W-:Y:S01]  /*0780*/  @!P0 FFMA R0, R0, 1.84467440737095516160e+19, RZ ;  /* 0x5f80000000008823 */ /* 0x000fe200000000ff */
[----:B------:R-:W-:Y:S02]  /*0790*/  @!P0 IMAD.MOV.U32 R7, RZ, RZ, -0x40 ;  /* 0xffffffc0ff078424 */ /* 0x000fe400078e00ff */
[----:B------:R-:W-:Y:S02]  /*07a0*/  @!P1 FFMA R3, R3, 1.84467440737095516160e+19, RZ ;  /* 0x5f80000003039823 */ /* 0x000fe400000000ff */
[----:B------:R-:W-:-:S07]  /*07b0*/  @!P1 VIADD R7, R7, 0x40 ;  /* 0x0000004007079836 */ /* 0x000fce0000000000 */
.L_x_8:
[----:B------:R-:W-:Y:S01]  /*07c0*/  LEA R8, R12, 0xc0800000, 0x17 ;  /* 0xc08000000c087811 */ /* 0x000fe200078eb8ff */
[----:B------:R-:W-:Y:S04]  /*07d0*/  BSSY.RECONVERGENT B2, `(.L_x_13) ;  /* 0x0000036000027945 */ /* 0x000fe80003800200 */
[----:B------:R-:W-:Y:S01]  /*07e0*/  IMAD.IADD R8, R3, 0x1, -R8 ;  /* 0x0000000103087824 */ /* 0x000fe200078e0a08 */
[----:B------:R-:W-:-:S03]  /*07f0*/  IADD3 R3, PT, PT, R10, -0x7f, RZ ;  /* 0xffffff810a037810 */ /* 0x000fc60007ffe0ff */
[----:B------:R0:W1:Y:S01]  /*0800*/  MUFU.RCP R9, R8 ;  /* 0x0000000800097308 */ /* 0x0000620000001000 */
[----:B------:R-:W-:Y:S01]  /*0810*/  FADD.FTZ R11, -R8, -RZ ;  /* 0x800000ff080b7221 */ /* 0x000fe20000010100 */
[C---:B------:R-:W-:Y:S01]  /*0820*/  IMAD R0, R3.reuse, -0x800000, R0 ;  /* 0xff80000003007824 */ /* 0x040fe200078e0200 */
[----:B0-----:R-:W-:-:S05]  /*0830*/  IADD3 R8, PT, PT, R3, 0x7f, -R12 ;  /* 0x0000007f03087810 */ /* 0x001fca0007ffe80c */
[----:B------:R-:W-:Y:S02]  /*0840*/  IMAD.IADD R8, R8, 0x1, R7 ;  /* 0x0000000108087824 */ /* 0x000fe400078e0207 */
[----:B-1----:R-:W-:-:S04]  /*0850*/  FFMA R10, R9, R11, 1 ;  /* 0x3f800000090a7423 */ /* 0x002fc8000000000b */
[----:B------:R-:W-:-:S04]  /*0860*/  FFMA R14, R9, R10, R9 ;  /* 0x0000000a090e7223 */ /* 0x000fc80000000009 */
[----:B------:R-:W-:-:S04]  /*0870*/  FFMA R9, R0, R14, RZ ;  /* 0x0000000e00097223 */ /* 0x000fc800000000ff */
[----:B------:R-:W-:-:S04]  /*0880*/  FFMA R10, R11, R9, R0 ;  /* 0x000000090b0a7223 */ /* 0x000fc80000000000 */
[----:B------:R-:W-:-:S04]  /*0890*/  FFMA R9, R14, R10, R9 ;  /* 0x0000000a0e097223 */ /* 0x000fc80000000009 */
[----:B------:R-:W-:-:S04]  /*08a0*/  FFMA R10, R11, R9, R0 ;  /* 0x000000090b0a7223 */ /* 0x000fc80000000000 */
[----:B------:R-:W-:-:S05]  /*08b0*/  FFMA R0, R14, R10, R9 ;  /* 0x0000000a0e007223 */ /* 0x000fca0000000009 */
[----:B------:R-:W-:-:S04]  /*08c0*/  SHF.R.U32.HI R3, RZ, 0x17, R0 ;  /* 0x00000017ff037819 */ /* 0x000fc80000011600 */
[----:B------:R-:W-:-:S05]  /*08d0*/  LOP3.LUT R3, R3, 0xff, RZ, 0xc0, !PT ;  /* 0x000000ff03037812 */ /* 0x000fca00078ec0ff */
[----:B------:R-:W-:-:S04]  /*08e0*/  IMAD.IADD R11, R3, 0x1, R8 ;  /* 0x00000001030b7824 */ /* 0x000fc800078e0208 */
[----:B------:R-:W-:-:S05]  /*08f0*/  VIADD R3, R11, 0xffffffff ;  /* 0xffffffff0b037836 */ /* 0x000fca0000000000 */
[----:B------:R-:W-:-:S13]  /*0900*/  ISETP.GE.U32.AND P0, PT, R3, 0xfe, PT ;  /* 0x000000fe0300780c */ /* 0x000fda0003f06070 */
[----:B------:R-:W-:Y:S05]  /*0910*/  @!P0 BRA `(.L_x_14) ;  /* 0x0000000000808947 */ /* 0x000fea0003800000 */
[----:B------:R-:W-:-:S13]  /*0920*/  ISETP.GT.AND P0, PT, R11, 0xfe, PT ;  /* 0x000000fe0b00780c */ /* 0x000fda0003f04270 */
[----:B------:R-:W-:Y:S05]  /*0930*/  @P0 BRA `(.L_x_15) ;  /* 0x00000000006c0947 */ /* 0x000fea0003800000 */
[----:B------:R-:W-:-:S13]  /*0940*/  ISETP.GE.AND P0, PT, R11, 0x1, PT ;  /* 0x000000010b00780c */ /* 0x000fda0003f06270 */
[----:B------:R-:W-:Y:S05]  /*0950*/  @P0 BRA `(.L_x_16) ;  /* 0x0000000000740947 */ /* 0x000fea0003800000 */
[----:B------:R-:W-:Y:S02]  /*0960*/  ISETP.GE.AND P0, PT, R11, -0x18, PT ;  /* 0xffffffe80b00780c */ /* 0x000fe40003f06270 */
[----:B------:R-:W-:-:S11]  /*0970*/  LOP3.LUT R0, R0, 0x80000000, RZ, 0xc0, !PT ;  /* 0x8000000000007812 */ /* 0x000fd600078ec0ff */
[----:B------:R-:W-:Y:S05]  /*0980*/  @!P0 BRA `(.L_x_16) ;  /* 0x0000000000688947 */ /* 0x000fea0003800000 */
[CCC-:B------:R-:W-:Y:S01]  /*0990*/  FFMA.RZ R3, R14.reuse, R10.reuse, R9.reuse ;  /* 0x0000000a0e037223 */ /* 0x1c0fe2000000c009 */
[CCC-:B------:R-:W-:Y:S01]  /*09a0*/  FFMA.RM R8, R14.reuse, R10.reuse, R9.reuse ;  /* 0x0000000a0e087223 */ /* 0x1c0fe20000004009 */
[C---:B------:R-:W-:Y:S02]  /*09b0*/  ISETP.NE.AND P2, PT, R11.reuse, RZ, PT ;  /* 0x000000ff0b00720c */ /* 0x040fe40003f45270 */
[----:B------:R-:W-:Y:S02]  /*09c0*/  ISETP.NE.AND P1, PT, R11, RZ, PT ;  /* 0x000000ff0b00720c */ /* 0x000fe40003f25270 */
[----:B------:R-:W-:Y:S01]  /*09d0*/  LOP3.LUT R7, R3, 0x7fffff, RZ, 0xc0, !PT ;  /* 0x007fffff03077812 */ /* 0x000fe200078ec0ff */
[----:B------:R-:W-:Y:S01]  /*09e0*/  FFMA.RP R3, R14, R10, R9 ;  /* 0x0000000a0e037223 */ /* 0x000fe20000008009 */
[C---:B------:R-:W-:Y:S01]  /*09f0*/  VIADD R10, R11.reuse, 0x20 ;  /* 0x000000200b0a7836 */ /* 0x040fe20000000000 */
[----:B------:R-:W-:Y:S02]  /*0a00*/  IADD3 R9, PT, PT, -R11, RZ, RZ ;  /* 0x000000ff0b097210 */ /* 0x000fe40007ffe1ff */
[----:B------:R-:W-:-:S02]  /*0a10*/  LOP3.LUT R7, R7, 0x800000, RZ, 0xfc, !PT ;  /* 0x0080000007077812 */ /* 0x000fc400078efcff */
[----:B------:R-:W-:Y:S02]  /*0a20*/  FSETP.NEU.FTZ.AND P0, PT, R3, R8, PT ;  /* 0x000000080300720b */ /* 0x000fe40003f1d000 */
[----:B------:R-:W-:Y:S02]  /*0a30*/  SHF.L.U32 R10, R7, R10, RZ ;  /* 0x0000000a070a7219 */ /* 0x000fe400000006ff */
[----:B------:R-:W-:Y:S02]  /*0a40*/  SEL R8, R9, RZ, P2 ;  /* 0x000000ff09087207 */ /* 0x000fe40001000000 */
[----:B------:R-:W-:Y:S02]  /*0a50*/  ISETP.NE.AND P1, PT, R10, RZ, P1 ;  /* 0x000000ff0a00720c */ /* 0x000fe40000f25270 */
[----:B------:R-:W-:Y:S02]  /*0a60*/  SHF.R.U32.HI R8, RZ, R8, R7 ;  /* 0x00000008ff087219 */ /* 0x000fe40000011607 */
[----:B------:R-:W-:-:S02]  /*0a70*/  PLOP3.LUT P0, PT, P0, P1, PT, 0xf8, 0x8f ;  /* 0x00000000008f781c */ /* 0x000fc40000703f70 */
[----:B------:R-:W-:Y:S02]  /*0a80*/  SHF.R.U32.HI R10, RZ, 0x1, R8 ;  /* 0x00000001ff0a7819 */ /* 0x000fe40000011608 */
[----:B------:R-:W-:-:S04]  /*0a90*/  SEL R3, RZ, 0x1, !P0 ;  /* 0x00000001ff037807 */ /* 0x000fc80004000000 */
[----:B------:R-:W-:-:S04]  /*0aa0*/  LOP3.LUT R3, R3, 0x1, R10, 0xf8, !PT ;  /* 0x0000000103037812 */ /* 0x000fc800078ef80a */
[----:B------:R-:W-:-:S05]  /*0ab0*/  LOP3.LUT R3, R3, R8, RZ, 0xc0, !PT ;  /* 0x0000000803037212 */ /* 0x000fca00078ec0ff */
[----:B------:R-:W-:-:S05]  /*0ac0*/  IMAD.IADD R3, R10, 0x1, R3 ;  /* 0x000000010a037824 */ /* 0x000fca00078e0203 */
[----:B------:R-:W-:Y:S01]  /*0ad0*/  LOP3.LUT R0, R3, R0, RZ, 0xfc, !PT ;  /* 0x0000000003007212 */ /* 0x000fe200078efcff */
[----:B------:R-:W-:Y:S06]  /*0ae0*/  BRA `(.L_x_16) ;  /* 0x0000000000107947 */ /* 0x000fec0003800000 */
.L_x_15:
[----:B------:R-:W-:-:S04]  /*0af0*/  LOP3.LUT R0, R0, 0x80000000, RZ, 0xc0, !PT ;  /* 0x8000000000007812 */ /* 0x000fc800078ec0ff */
[----:B------:R-:W-:Y:S01]  /*0b00*/  LOP3.LUT R0, R0, 0x7f800000, RZ, 0xfc, !PT ;  /* 0x7f80000000007812 */ /* 0x000fe200078efcff */
[----:B------:R-:W-:Y:S06]  /*0b10*/  BRA `(.L_x_16) ;  /* 0x0000000000047947 */ /* 0x000fec0003800000 */
.L_x_14:
[----:B------:R-:W-:-:S07]  /*0b20*/  IMAD R0, R8, 0x800000, R0 ;  /* 0x0080000008007824 */ /* 0x000fce00078e0200 */
.L_x_16:
[----:B------:R-:W-:Y:S05]  /*0b30*/  BSYNC.RECONVERGENT B2 ;  /* 0x0000000000027941 */ /* 0x000fea0003800200 */
.L_x_13:
[----:B------:R-:W-:Y:S05]  /*0b40*/  BRA `(.L_x_17) ;  /* 0x0000000000207947 */ /* 0x000fea0003800000 */
.L_x_12:
[----:B------:R-:W-:-:S04]  /*0b50*/  LOP3.LUT R0, R3, 0x80000000, R0, 0x48, !PT ;  /* 0x8000000003007812 */ /* 0x000fc800078e4800 */
[----:B------:R-:W-:Y:S01]  /*0b60*/  LOP3.LUT R0, R0, 0x7f800000, RZ, 0xfc, !PT ;  /* 0x7f80000000007812 */ /* 0x000fe200078efcff */
[----:B------:R-:W-:Y:S06]  /*0b70*/  BRA `(.L_x_17) ;  /* 0x0000000000147947 */ /* 0x000fec0003800000 */
.L_x_11:
[----:B------:R-:W-:Y:S01]  /*0b80*/  LOP3.LUT R0, R3, 0x80000000, R0, 0x48, !PT ;  /* 0x8000000003007812 */ /* 0x000fe200078e4800 */
[----:B------:R-:W-:Y:S06]  /*0b90*/  BRA `(.L_x_17) ;  /* 0x00000000000c7947 */ /* 0x000fec0003800000 */
.L_x_10:
[----:B------:R-:W0:Y:S01]  /*0ba0*/  MUFU.RSQ R0, -QNAN ;  /* 0xffc0000000007908 */ /* 0x000e220000001400 */
[----:B------:R-:W-:Y:S05]  /*0bb0*/  BRA `(.L_x_17) ;  /* 0x0000000000047947 */ /* 0x000fea0003800000 */
.L_x_9:
[----:B------:R-:W-:-:S07]  /*0bc0*/  FADD.FTZ R0, R0, R3 ;  /* 0x0000000300007221 */ /* 0x000fce0000010000 */
.L_x_17:
[----:B------:R-:W-:Y:S05]  /*0bd0*/  BSYNC.RECONVERGENT B1 ;  /* 0x0000000000017941 */ /* 0x000fea0003800200 */
.L_x_7:
[----:B------:R-:W-:-:S04]  /*0be0*/  IMAD.MOV.U32 R7, RZ, RZ, 0x0 ;  /* 0x00000000ff077424 */ /* 0x000fc800078e00ff */
[----:B0-----:R-:W-:Y:S05]  /*0bf0*/  RET.REL.NODEC R6 `(_Z16mandelbrotKernelPhiiffffi) ;  /* 0xfffffff406007950 */ /* 0x001fea0003c3ffff */
.L_x_18:
[----:B------:R-:W-:-:S00]  /*0c00*/  BRA `(.L_x_18) ;  /* 0xfffffffc00fc7947 */ /* 0x000fc0000383ffff */
[----:B------:R-:W-:-:S00]  /*0c10*/  NOP ;  /* 0x0000000000007918 */ /* 0x000fc00000000000 */
        /* <DEDUP_REMOVED lines=14> */
.L_x_19:


//--------------------- .nv.shared.reserved.0     --------------------------
	.section	.nv.shared.reserved.0,"aw",@nobits
	.weak		__nv_reservedSMEM_offset_0_alias
	.size		__nv_reservedSMEM_offset_0_alias, 0, 64
	.other		__nv_reservedSMEM_offset_0_alias,@"STO_CUDA_RESERVED_SHARED STV_DEFAULT"
__nv_reservedSMEM_offset_0_alias:
	.zero		0
	.zero		64


//--------------------- .nv.constant0._Z16mandelbrotKernelPhiiffffi --------------------------
	.section	.nv.constant0._Z16mandelbrotKernelPhiiffffi,"a",@progbits
	.sectionflags	@""
	.align	4
.nv.constant0._Z16mandelbrotKernelPhiiffffi:
	.zero		932


//--------------------- SYMBOLS --------------------------

	.type		.nv.reservedSmem.offset0,@object
	.size		.nv.reservedSmem.offset0,0x4
